	.headerflags	@"EF_CUDA_TEXMODE_UNIFIED EF_CUDA_64BIT_ADDRESS EF_CUDA_ACCELERATORS EF_CUDA_SM90 EF_CUDA_VIRTUAL_SM(EF_CUDA_SM90)"
	.elftype	@"ET_EXEC"


//--------------------- .nv.info                  --------------------------
	.section	.nv.info,"",@"SHT_CUDA_INFO"
	.align	4


	//----- nvinfo : EIATTR_REGCOUNT
	.align		4
        /*0000*/ 	.byte	0x04, 0x2f
        /*0002*/ 	.short	(.L_3 - .L_2)
	.align		4
.L_2:
        /*0004*/ 	.word	index@(triton_poi_fused__native_batch_norm_legit_no_training_add_relu_7)
        /*0008*/ 	.word	0x00000013


	//----- nvinfo : EIATTR_MIN_STACK_SIZE
	.align		4
.L_3:
        /*000c*/ 	.byte	0x04, 0x12
        /*000e*/ 	.short	(.L_5 - .L_4)
	.align		4
.L_4:
        /*0010*/ 	.word	index@(triton_poi_fused__native_batch_norm_legit_no_training_add_relu_7)
        /*0014*/ 	.word	0x00000000


	//----- nvinfo : EIATTR_FRAME_SIZE
	.align		4
.L_5:
        /*0018*/ 	.byte	0x04, 0x11
        /*001a*/ 	.short	(.L_7 - .L_6)
	.align		4
.L_6:
        /*001c*/ 	.word	index@(triton_poi_fused__native_batch_norm_legit_no_training_add_relu_7)
        /*0020*/ 	.word	0x00000000


	//----- nvinfo : EIATTR_MIN_STACK_SIZE
	.align		4
.L_7:
        /*0024*/ 	.byte	0x04, 0x12
        /*0026*/ 	.short	(.L_9 - .L_8)
	.align		4
.L_8:
        /*0028*/ 	.word	index@(triton_poi_fused__native_batch_norm_legit_no_training_add_relu_7)
        /*002c*/ 	.word	0x00000000
.L_9:


//--------------------- .nv.info.triton_poi_fused__native_batch_norm_legit_no_training_add_relu_7 --------------------------
	.section	.nv.info.triton_poi_fused__native_batch_norm_legit_no_training_add_relu_7,"",@"SHT_CUDA_INFO"
	.sectionflags	@""
	.align	4


	//----- nvinfo : EIATTR_CUDA_API_VERSION
	.align		4
        /*0000*/ 	.byte	0x04, 0x37
        /*0002*/ 	.short	(.L_11 - .L_10)
.L_10:
        /*0004*/ 	.word	0x0000007c


	//----- nvinfo : EIATTR_KPARAM_INFO
	.align		4
.L_11:
        /*0008*/ 	.byte	0x04, 0x17
        /*000a*/ 	.short	(.L_13 - .L_12)
.L_12:
        /*000c*/ 	.word	0x00000000
        /*0010*/ 	.short	0x0007
        /*0012*/ 	.short	0x0038
        /*0014*/ 	.byte	0x00, 0xf0, 0x11, 0x00


	//----- nvinfo : EIATTR_KPARAM_INFO
	.align		4
.L_13:
        /*0018*/ 	.byte	0x04, 0x17
        /*001a*/ 	.short	(.L_15 - .L_14)
.L_14:
        /*001c*/ 	.word	0x00000000
        /*0020*/ 	.short	0x0006
        /*0022*/ 	.short	0x0030
        /*0024*/ 	.byte	0x00, 0xf4, 0x21, 0x00


	//----- nvinfo : EIATTR_KPARAM_INFO
	.align		4
.L_15:
        /*0028*/ 	.byte	0x04, 0x17
        /*002a*/ 	.short	(.L_17 - .L_16)
.L_16:
        /*002c*/ 	.word	0x00000000
        /*0030*/ 	.short	0x0005
        /*0032*/ 	.short	0x0028
        /*0034*/ 	.byte	0x00, 0xf4, 0x21, 0x00


	//----- nvinfo : EIATTR_KPARAM_INFO
	.align		4
.L_17:
        /*0038*/ 	.byte	0x04, 0x17
        /*003a*/ 	.short	(.L_19 - .L_18)
.L_18:
        /*003c*/ 	.word	0x00000000
        /*0040*/ 	.short	0x0004
        /*0042*/ 	.short	0x0020
        /*0044*/ 	.byte	0x00, 0xf4, 0x21, 0x00


	//----- nvinfo : EIATTR_KPARAM_INFO
	.align		4
.L_19:
        /*0048*/ 	.byte	0x04, 0x17
        /*004a*/ 	.short	(.L_21 - .L_20)
.L_20:
        /*004c*/ 	.word	0x00000000
        /*0050*/ 	.short	0x0003
        /*0052*/ 	.short	0x0018
        /*0054*/ 	.byte	0x00, 0xf4, 0x21, 0x00


	//----- nvinfo : EIATTR_KPARAM_INFO
	.align		4
.L_21:
        /*0058*/ 	.byte	0x04, 0x17
        /*005a*/ 	.short	(.L_23 - .L_22)
.L_22:
        /*005c*/ 	.word	0x00000000
        /*0060*/ 	.short	0x0002
        /*0062*/ 	.short	0x0010
        /*0064*/ 	.byte	0x00, 0xf4, 0x21, 0x00


	//----- nvinfo : EIATTR_KPARAM_INFO
	.align		4
.L_23:
        /*0068*/ 	.byte	0x04, 0x17
        /*006a*/ 	.short	(.L_25 - .L_24)
.L_24:
        /*006c*/ 	.word	0x00000000
        /*0070*/ 	.short	0x0001
        /*0072*/ 	.short	0x0008
        /*0074*/ 	.byte	0x00, 0xf4, 0x21, 0x00


	//----- nvinfo : EIATTR_KPARAM_INFO
	.align		4
.L_25:
        /*0078*/ 	.byte	0x04, 0x17
        /*007a*/ 	.short	(.L_27 - .L_26)
.L_26:
        /*007c*/ 	.word	0x00000000
        /*0080*/ 	.short	0x0000
        /*0082*/ 	.short	0x0000
        /*0084*/ 	.byte	0x00, 0xf4, 0x21, 0x00


	//----- nvinfo : EIATTR_SPARSE_MMA_MASK
	.align		4
.L_27:
        /*0088*/ 	.byte	0x03, 0x50
        /*008a*/ 	.short	0x0000


	//----- nvinfo : EIATTR_MAXREG_COUNT
	.align		4
        /*008c*/ 	.byte	0x03, 0x1b
        /*008e*/ 	.short	0x00ff


	//----- nvinfo : EIATTR_EXIT_INSTR_OFFSETS
	.align		4
        /*0090*/ 	.byte	0x04, 0x1c
        /*0092*/ 	.short	(.L_29 - .L_28)


	//   ....[0]....
.L_28:
        /*0094*/ 	.word	0x00000330


	//----- nvinfo : EIATTR_REQNTID
	.align		4
.L_29:
        /*0098*/ 	.byte	0x04, 0x10
        /*009a*/ 	.short	(.L_31 - .L_30)
.L_30:
        /*009c*/ 	.word	0x00000080
        /*00a0*/ 	.word	0x00000001
        /*00a4*/ 	.word	0x00000001


	//----- nvinfo : EIATTR_CBANK_PARAM_SIZE
	.align		4
.L_31:
        /*00a8*/ 	.byte	0x03, 0x19
        /*00aa*/ 	.short	0x003c


	//----- nvinfo : EIATTR_PARAM_CBANK
	.align		4
        /*00ac*/ 	.byte	0x04, 0x0a
        /*00ae*/ 	.short	(.L_33 - .L_32)
	.align		4
.L_32:
        /*00b0*/ 	.word	index@(.nv.constant0.triton_poi_fused__native_batch_norm_legit_no_training_add_relu_7)
        /*00b4*/ 	.short	0x0210
        /*00b6*/ 	.short	0x003c


	//----- nvinfo : EIATTR_SW_WAR
	.align		4
.L_33:
        /*00b8*/ 	.byte	0x04, 0x36
        /*00ba*/ 	.short	(.L_35 - .L_34)
.L_34:
        /*00bc*/ 	.word	0x00000008
.L_35:


//--------------------- .nv.callgraph             --------------------------
	.section	.nv.callgraph,"",@"SHT_CUDA_CALLGRAPH"
	.align	4
	.sectionentsize	8
	.align		4
        /*0000*/ 	.word	0x00000000
	.align		4
        /*0004*/ 	.word	0xffffffff
	.align		4
        /*0008*/ 	.word	0x00000000
	.align		4
        /*000c*/ 	.word	0xfffffffe
	.align		4
        /*0010*/ 	.word	0x00000000
	.align		4
        /*0014*/ 	.word	0xfffffffd
	.align		4
        /*0018*/ 	.word	0x00000000
	.align		4
        /*001c*/ 	.word	0xfffffffc


//--------------------- .nv.constant4             --------------------------
	.section	.nv.constant4,"a",@progbits
	.align	8
	.align		8
.nv.constant4:
        /*0000*/ 	.dword	_$_str
	.align		8
        /*0008*/ 	.dword	_$_str_$_2


//--------------------- .text.triton_poi_fused__native_batch_norm_legit_no_training_add_relu_7 --------------------------
	.section	.text.triton_poi_fused__native_batch_norm_legit_no_training_add_relu_7,"ax",@progbits
	.align	128
        .global         triton_poi_fused__native_batch_norm_legit_no_training_add_relu_7
        .type           triton_poi_fused__native_batch_norm_legit_no_training_add_relu_7,@function
        .size           triton_poi_fused__native_batch_norm_legit_no_training_add_relu_7,(.L_x_1 - triton_poi_fused__native_batch_norm_legit_no_training_add_relu_7)
        .other          triton_poi_fused__native_batch_norm_legit_no_training_add_relu_7,@"STO_CUDA_ENTRY STV_DEFAULT"
triton_poi_fused__native_batch_norm_legit_no_training_add_relu_7:
.text.triton_poi_fused__native_batch_norm_legit_no_training_add_relu_7:
[----:B------:R-:W-:Y:S01]  /*0000*/  LDC R1, c[0x0][0x28] ;  /* 0x00000a00ff017b82 */ /* 0x000fe20000000800 */
[----:B------:R-:W1:Y:S07]  /*0010*/  S2R R0, SR_TID.X ;  /* 0x0000000000007919 */ /* 0x000e6e0000002100 */
[----:B------:R-:W2:Y:S01]  /*0020*/  LDC.64 R8, c[0x0][0x220] ;  /* 0x00008800ff087b82 */ /* 0x000ea20000000a00 */
[----:B------:R-:W-:Y:S01]  /*0030*/  ULDC.64 UR4, c[0x0][0x208] ;  /* 0x0000820000047ab9 */ /* 0x000fe20000000a00 */
[----:B------:R-:W3:Y:S06]  /*0040*/  S2R R3, SR_CTAID.X ;  /* 0x0000000000037919 */ /* 0x000eec0000002500 */
[----:B------:R-:W4:Y:S08]  /*0050*/  LDC.64 R6, c[0x0][0x218] ;  /* 0x00008600ff067b82 */ /* 0x000f300000000a00 */
[----:B------:R-:W5:Y:S08]  /*0060*/  LDC.64 R4, c[0x0][0x210] ;  /* 0x00008400ff047b82 */ /* 0x000f700000000a00 */
[----:B------:R-:W5:Y:S01]  /*0070*/  LDC.64 R10, c[0x0][0x228] ;  /* 0x00008a00ff0a7b82 */ /* 0x000f620000000a00 */
[----:B-1----:R-:W-:-:S07]  /*0080*/  LOP3.LUT R0, R0, 0x7f, RZ, 0xc0, !PT ;  /* 0x0000007f00007812 */ /* 0x002fce00078ec0ff */
[----:B------:R-:W1:Y:S01]  /*0090*/  LDC.64 R12, c[0x0][0x230] ;  /* 0x00008c00ff0c7b82 */ /* 0x000e620000000a00 */
[----:B---3--:R-:W-:Y:S02]  /*00a0*/  SHF.R.S32.HI R2, RZ, 0x18, R3 ;  /* 0x00000018ff027819 */ /* 0x008fe40000011403 */
[----:B------:R-:W-:Y:S02]  /*00b0*/  LEA R0, R3, R0, 0x7 ;  /* 0x0000000003007211 */ /* 0x000fe400078e38ff */
[----:B------:R-:W-:-:S04]  /*00c0*/  SGXT R3, R2, 0x1 ;  /* 0x000000010203781a */ /* 0x000fc80000000200 */
[----:B------:R-:W-:-:S04]  /*00d0*/  LEA.HI R3, R3, R0, RZ, 0x6 ;  /* 0x0000000003037211 */ /* 0x000fc800078f30ff */
[----:B------:R-:W-:-:S04]  /*00e0*/  SHF.R.S32.HI R3, RZ, 0x6, R3 ;  /* 0x00000006ff037819 */ /* 0x000fc80000011403 */
[----:B------:R-:W-:-:S04]  /*00f0*/  LEA.HI R2, R3, R3, RZ, 0x6 ;  /* 0x0000000303027211 */ /* 0x000fc800078f30ff */
[----:B------:R-:W-:-:S04]  /*0100*/  LOP3.LUT R2, R2, 0xffffffc0, RZ, 0xc0, !PT ;  /* 0xffffffc002027812 */ /* 0x000fc800078ec0ff */
[----:B------:R-:W-:Y:S02]  /*0110*/  IADD3 R15, R3, -R2, RZ ;  /* 0x80000002030f7210 */ /* 0x000fe40007ffe0ff */
[----:B------:R-:W3:Y:S03]  /*0120*/  LDC.64 R2, c[0x0][0x238] ;  /* 0x00008e00ff027b82 */ /* 0x000ee60000000a00 */
[----:B--2---:R-:W-:-:S05]  /*0130*/  IMAD.WIDE R8, R15, 0x4, R8 ;  /* 0x000000040f087825 */ /* 0x004fca00078e0208 */
[----:B------:R1:W2:Y:S01]  /*0140*/  LDG.E.EL R16, desc[UR4][R8.64] ;  /* 0x0000000408107981 */ /* 0x0002a2000c2e1900 */
[----:B----4-:R-:W-:-:S04]  /*0150*/  IMAD.WIDE R6, R15, 0x4, R6 ;  /* 0x000000040f067825 */ /* 0x010fc800078e0206 */
[C---:B-----5:R-:W-:Y:S02]  /*0160*/  IMAD.WIDE R4, R0.reuse, 0x4, R4 ;  /* 0x0000000400047825 */ /* 0x060fe400078e0204 */
[----:B------:R-:W4:Y:S02]  /*0170*/  LDG.E.EL R7, desc[UR4][R6.64] ;  /* 0x0000000406077981 */ /* 0x000f24000c2e1900 */
[C---:B0-----:R-:W-:Y:S02]  /*0180*/  IMAD.WIDE R10, R15.reuse, 0x4, R10 ;  /* 0x000000040f0a7825 */ /* 0x041fe400078e020a */
[----:B------:R0:W4:Y:S02]  /*0190*/  LDG.E R14, desc[UR4][R4.64] ;  /* 0x00000004040e7981 */ /* 0x000124000c1e1900 */
[----:B-1----:R-:W-:Y:S02]  /*01a0*/  IMAD.WIDE R8, R15, 0x4, R12 ;  /* 0x000000040f087825 */ /* 0x002fe400078e020c */
[----:B------:R1:W5:Y:S02]  /*01b0*/  LDG.E.EL R10, desc[UR4][R10.64] ;  /* 0x000000040a0a7981 */ /* 0x000364000c2e1900 */
[----:B---3--:R-:W-:-:S02]  /*01c0*/  IMAD.WIDE R2, R0, 0x4, R2 ;  /* 0x0000000400027825 */ /* 0x008fc400078e0202 */
[----:B------:R-:W5:Y:S01]  /*01d0*/  LDG.E.EL R9, desc[UR4][R8.64] ;  /* 0x0000000408097981 */ /* 0x000f62000c2e1900 */
[----:B0-----:R-:W0:Y:S03]  /*01e0*/  LDC.64 R4, c[0x0][0x240] ;  /* 0x00009000ff047b82 */ /* 0x001e260000000a00 */
[----:B------:R-:W3:Y:S01]  /*01f0*/  LDG.E R2, desc[UR4][R2.64] ;  /* 0x0000000402027981 */ /* 0x000ee2000c1e1900 */
[----:B-1----:R-:W-:Y:S01]  /*0200*/  HFMA2.MMA R11, -RZ, RZ, 1.625, 0 ;  /* 0x3e800000ff0b7435 */ /* 0x002fe200000001ff */
[----:B--2---:R-:W-:-:S04]  /*0210*/  FADD R16, R16, 9.9999997473787516356e-06 ;  /* 0x3727c5ac10107421 */ /* 0x004fc80000000000 */
[----:B------:R-:W1:Y:S02]  /*0220*/  MUFU.SQRT R12, R16 ;  /* 0x00000010000c7308 */ /* 0x000e640000002000 */
[C---:B-1----:R-:W-:Y:S02]  /*0230*/  FSETP.GT.AND P0, PT, R12.reuse, 8.50705917302346158658e+37, PT ;  /* 0x7e8000000c00780b */ /* 0x042fe40003f04000 */
[----:B------:R-:W-:-:S11]  /*0240*/  FSETP.GEU.AND P1, PT, R12, 1.175494350822287508e-38, PT ;  /* 0x008000000c00780b */ /* 0x000fd60003f2e000 */
[----:B------:R-:W-:-:S04]  /*0250*/  @P0 FMUL R12, R12, 0.25 ;  /* 0x3e8000000c0c0820 */ /* 0x000fc80000400000 */
[----:B------:R-:W-:-:S06]  /*0260*/  @!P1 FMUL R12, R12, 16777216 ;  /* 0x4b8000000c0c9820 */ /* 0x000fcc0000400000 */
[----:B------:R-:W1:Y:S01]  /*0270*/  MUFU.RCP R12, R12 ;  /* 0x0000000c000c7308 */ /* 0x000e620000001000 */
[----:B------:R-:W-:Y:S01]  /*0280*/  FSEL R11, R11, 1, P0 ;  /* 0x3f8000000b0b7808 */ /* 0x000fe20000000000 */
[----:B----4-:R-:W-:-:S04]  /*0290*/  FADD R7, R14, -R7 ;  /* 0x800000070e077221 */ /* 0x010fc80000000000 */
[----:B------:R-:W-:-:S04]  /*02a0*/  @!P1 FMUL R11, R11, 16777216 ;  /* 0x4b8000000b0b9820 */ /* 0x000fc80000400000 */
[----:B-1----:R-:W-:-:S04]  /*02b0*/  FMUL R6, R12, R11 ;  /* 0x0000000b0c067220 */ /* 0x002fc80000400000 */
[----:B------:R-:W-:-:S04]  /*02c0*/  FMUL R6, R7, R6 ;  /* 0x0000000607067220 */ /* 0x000fc80000400000 */
[----:B-----5:R-:W-:-:S04]  /*02d0*/  FFMA R9, R10, R6, R9 ;  /* 0x000000060a097223 */ /* 0x020fc80000000009 */
[----:B---3--:R-:W-:Y:S01]  /*02e0*/  FADD R6, R2, R9 ;  /* 0x0000000902067221 */ /* 0x008fe20000000000 */
[----:B------:R-:W-:Y:S01]  /*02f0*/  FSETP.GEU.AND P0, PT, R9, -R2, PT ;  /* 0x800000020900720b */ /* 0x000fe20003f0e000 */
[----:B0-----:R-:W-:-:S03]  /*0300*/  IMAD.WIDE R2, R0, 0x4, R4 ;  /* 0x0000000400027825 */ /* 0x001fc600078e0204 */
[----:B------:R-:W-:-:S05]  /*0310*/  FSEL R5, R6, RZ, P0 ;  /* 0x000000ff06057208 */ /* 0x000fca0000000000 */
[----:B------:R-:W-:Y:S01]  /*0320*/  STG.E desc[UR4][R2.64], R5 ;  /* 0x0000000502007986 */ /* 0x000fe2000c101904 */
[----:B------:R-:W-:Y:S05]  /*0330*/  EXIT ;  /* 0x000000000000794d */ /* 0x000fea0003800000 */
.L_x_0:
[----:B------:R-:W-:-:S00]  /*0340*/  BRA `(.L_x_0) ;  /* 0xfffffffc00fc7947 */ /* 0x000fc0000383ffff */
[----:B------:R-:W-:-:S00]  /*0350*/  NOP ;  /* 0x0000000000007918 */ /* 0x000fc00000000000 */
        /* <DEDUP_REMOVED lines=10> */
.L_x_1:


//--------------------- .nv.global.init           --------------------------
	.section	.nv.global.init,"aw",@progbits
.nv.global.init:
	.type		_$_str,@object
	.size		_$_str,(_$_str_$_2 - _$_str)
_$_str:
        /*0000*/ 	.byte	0x5f, 0x5f, 0x43, 0x55, 0x44, 0x41, 0x5f, 0x46, 0x54, 0x5a, 0x00
	.type		_$_str_$_2,@object
	.size		_$_str_$_2,(.L_1 - _$_str_$_2)
_$_str_$_2:
        /*000b*/ 	.byte	0x5f, 0x5f, 0x43, 0x55, 0x44, 0x41, 0x5f, 0x50, 0x52, 0x45, 0x43, 0x5f, 0x53, 0x51, 0x52, 0x54
        /*001b*/ 	.byte	0x00
.L_1:


//--------------------- .nv.constant0.triton_poi_fused__native_batch_norm_legit_no_training_add_relu_7 --------------------------
	.section	.nv.constant0.triton_poi_fused__native_batch_norm_legit_no_training_add_relu_7,"a",@progbits
	.sectionflags	@""
	.align	4
.nv.constant0.triton_poi_fused__native_batch_norm_legit_no_training_add_relu_7:
	.zero		588
